//
// Generated by NVIDIA NVVM Compiler
//
// Compiler Build ID: CL-36424714
// Cuda compilation tools, release 13.0, V13.0.88
// Based on NVVM 20.0.0
//

.version 9.0
.target sm_100
.address_size 64

	// .globl	_Z6VecAddPfS_S_i

.visible .entry _Z6VecAddPfS_S_i(
	.param .u64 .ptr .align 1 _Z6VecAddPfS_S_i_param_0,
	.param .u64 .ptr .align 1 _Z6VecAddPfS_S_i_param_1,
	.param .u64 .ptr .align 1 _Z6VecAddPfS_S_i_param_2,
	.param .u32 _Z6VecAddPfS_S_i_param_3
)
{
	.reg .pred 	%p<2>;
	.reg .b32 	%r<6>;
	.reg .b32 	%f<4>;
	.reg .b64 	%rd<11>;

	ld.param.u64 	%rd1, [_Z6VecAddPfS_S_i_param_0];
	ld.param.u64 	%rd2, [_Z6VecAddPfS_S_i_param_1];
	ld.param.u64 	%rd3, [_Z6VecAddPfS_S_i_param_2];
	ld.param.u32 	%r2, [_Z6VecAddPfS_S_i_param_3];
	mov.u32 	%r3, %ntid.x;
	mov.u32 	%r4, %ctaid.x;
	mov.u32 	%r5, %tid.x;
	mad.lo.s32 	%r1, %r3, %r4, %r5;
	setp.ge.s32 	%p1, %r1, %r2;
	@%p1 bra 	$L__BB0_2;
	cvta.to.global.u64 	%rd4, %rd1;
	cvta.to.global.u64 	%rd5, %rd2;
	cvta.to.global.u64 	%rd6, %rd3;
	mul.wide.s32 	%rd7, %r1, 4;
	add.s64 	%rd8, %rd4, %rd7;
	ld.global.f32 	%f1, [%rd8];
	add.s64 	%rd9, %rd5, %rd7;
	ld.global.f32 	%f2, [%rd9];
	add.f32 	%f3, %f1, %f2;
	add.s64 	%rd10, %rd6, %rd7;
	st.global.f32 	[%rd10], %f3;
$L__BB0_2:
	ret;

}


// ===== COMPILED SASS (sm_100) =====

	.target	sm_100

	.elftype	@"ET_EXEC"


//--------------------- .note.nv.tkinfo           --------------------------
	.section	.note.nv.tkinfo,"",@"SHT_NOTE"
	.sectionflags	@"SHF_NOTE_NV_TKINFO"
	.tkinfo
        /*0018*/ 	.word	0x00000002
        /*0030*/ 	.string	""
        /*0030*/ 	.string	"ptxas"
        /*0030*/ 	.string	"Cuda compilation tools, release 13.0, V13.0.88"
        /*0030*/ 	.string	"Build cuda_13.0.r13.0/compiler.36424714_0"
        /*0030*/ 	.string	"-arch sm_100 -m 64 "



//--------------------- .note.nv.cuinfo           --------------------------
	.section	.note.nv.cuinfo,"",@"SHT_NOTE"
	.sectionflags	@"SHF_NOTE_NV_CUINFO"
        /*0018*/ 	.short	0x0002
        /*001a*/ 	.short	0x0064
        /*001c*/ 	.short	0x0082
	.zero		2


//--------------------- .nv.info                  --------------------------
	.section	.nv.info,"",@"SHT_CUDA_INFO"
	.align	4


	//----- nvinfo : EIATTR_REGCOUNT
	.align		4
        /*0000*/ 	.byte	0x04, 0x2f
        /*0002*/ 	.short	(.L_1 - .L_0)
	.align		4
.L_0:
        /*0004*/ 	.word	index@(_Z6VecAddPfS_S_i)
        /*0008*/ 	.word	0x0000000c


	//----- nvinfo : EIATTR_FRAME_SIZE
	.align		4
.L_1:
        /*000c*/ 	.byte	0x04, 0x11
        /*000e*/ 	.short	(.L_3 - .L_2)
	.align		4
.L_2:
        /*0010*/ 	.word	index@(_Z6VecAddPfS_S_i)
        /*0014*/ 	.word	0x00000000


	//----- nvinfo : EIATTR_MIN_STACK_SIZE
	.align		4
.L_3:
        /*0018*/ 	.byte	0x04, 0x12
        /*001a*/ 	.short	(.L_5 - .L_4)
	.align		4
.L_4:
        /*001c*/ 	.word	index@(_Z6VecAddPfS_S_i)
        /*0020*/ 	.word	0x00000000
.L_5:


//--------------------- .nv.compat                --------------------------
	.section	.nv.compat,"",@"SHT_CUDA_COMPAT_INFO"
	.align	4
        /*0000*/ 	.byte	0x02, 0x09, 0x00, 0x00, 0x02, 0x02, 0x01, 0x00, 0x02, 0x05, 0x05, 0x00, 0x03, 0x07, 0x01, 0x01
        /*0010*/ 	.byte	0x02, 0x03, 0x00, 0x00, 0x02, 0x06, 0x01, 0x00, 0x04, 0x0b, 0x08, 0x00, 0x09, 0x00, 0x00, 0x00
        /*0020*/ 	.byte	0x00, 0x00, 0x00, 0x00


//--------------------- .nv.info._Z6VecAddPfS_S_i --------------------------
	.section	.nv.info._Z6VecAddPfS_S_i,"",@"SHT_CUDA_INFO"
	.sectionflags	@""
	.align	4


	//----- nvinfo : EIATTR_CUDA_API_VERSION
	.align		4
        /*0000*/ 	.byte	0x04, 0x37
        /*0002*/ 	.short	(.L_7 - .L_6)
.L_6:
        /*0004*/ 	.word	0x00000082


	//----- nvinfo : EIATTR_KPARAM_INFO
	.align		4
.L_7:
        /*0008*/ 	.byte	0x04, 0x17
        /*000a*/ 	.short	(.L_9 - .L_8)
.L_8:
        /*000c*/ 	.word	0x00000000
        /*0010*/ 	.short	0x0003
        /*0012*/ 	.short	0x0018
        /*0014*/ 	.byte	0x00, 0xf0, 0x11, 0x00


	//----- nvinfo : EIATTR_KPARAM_INFO
	.align		4
.L_9:
        /*0018*/ 	.byte	0x04, 0x17
        /*001a*/ 	.short	(.L_11 - .L_10)
.L_10:
        /*001c*/ 	.word	0x00000000
        /*0020*/ 	.short	0x0002
        /*0022*/ 	.short	0x0010
        /*0024*/ 	.byte	0x00, 0xf5, 0x21, 0x00


	//----- nvinfo : EIATTR_KPARAM_INFO
	.align		4
.L_11:
        /*0028*/ 	.byte	0x04, 0x17
        /*002a*/ 	.short	(.L_13 - .L_12)
.L_12:
        /*002c*/ 	.word	0x00000000
        /*0030*/ 	.short	0x0001
        /*0032*/ 	.short	0x0008
        /*0034*/ 	.byte	0x00, 0xf5, 0x21, 0x00


	//----- nvinfo : EIATTR_KPARAM_INFO
	.align		4
.L_13:
        /*0038*/ 	.byte	0x04, 0x17
        /*003a*/ 	.short	(.L_15 - .L_14)
.L_14:
        /*003c*/ 	.word	0x00000000
        /*0040*/ 	.short	0x0000
        /*0042*/ 	.short	0x0000
        /*0044*/ 	.byte	0x00, 0xf5, 0x21, 0x00


	//----- nvinfo : EIATTR_SPARSE_MMA_MASK
	.align		4
.L_15:
        /*0048*/ 	.byte	0x03, 0x50
        /*004a*/ 	.short	0x0000


	//----- nvinfo : EIATTR_MAXREG_COUNT
	.align		4
        /*004c*/ 	.byte	0x03, 0x1b
        /*004e*/ 	.short	0x00ff


	//----- nvinfo : EIATTR_MERCURY_ISA_VERSION
	.align		4
        /*0050*/ 	.byte	0x03, 0x5f
        /*0052*/ 	.short	0x0101


	//----- nvinfo : EIATTR_VRC_CTA_INIT_COUNT
	.align		4
        /*0054*/ 	.byte	0x02, 0x4a
	.zero		1
	.zero		1


	//----- nvinfo : EIATTR_EXIT_INSTR_OFFSETS
	.align		4
        /*0058*/ 	.byte	0x04, 0x1c
        /*005a*/ 	.short	(.L_17 - .L_16)


	//   ....[0]....
.L_16:
        /*005c*/ 	.word	0x00000070


	//   ....[1]....
        /*0060*/ 	.word	0x00000130


	//----- nvinfo : EIATTR_CBANK_PARAM_SIZE
	.align		4
.L_17:
        /*0064*/ 	.byte	0x03, 0x19
        /*0066*/ 	.short	0x001c


	//----- nvinfo : EIATTR_PARAM_CBANK
	.align		4
        /*0068*/ 	.byte	0x04, 0x0a
        /*006a*/ 	.short	(.L_19 - .L_18)
	.align		4
.L_18:
        /*006c*/ 	.word	index@(.nv.constant0._Z6VecAddPfS_S_i)
        /*0070*/ 	.short	0x0380
        /*0072*/ 	.short	0x001c


	//----- nvinfo : EIATTR_SW_WAR
	.align		4
.L_19:
        /*0074*/ 	.byte	0x04, 0x36
        /*0076*/ 	.short	(.L_21 - .L_20)
.L_20:
        /*0078*/ 	.word	0x00000008
.L_21:


//--------------------- .nv.callgraph             --------------------------
	.section	.nv.callgraph,"",@"SHT_CUDA_CALLGRAPH"
	.align	4
	.sectionentsize	8
	.align		4
        /*0000*/ 	.word	0x00000000
	.align		4
        /*0004*/ 	.word	0xffffffff
	.align		4
        /*0008*/ 	.word	0x00000000
	.align		4
        /*000c*/ 	.word	0xfffffffe
	.align		4
        /*0010*/ 	.word	0x00000000
	.align		4
        /*0014*/ 	.word	0xfffffffd
	.align		4
        /*0018*/ 	.word	0x00000000
	.align		4
        /*001c*/ 	.word	0xfffffffc


//--------------------- .text._Z6VecAddPfS_S_i    --------------------------
	.section	.text._Z6VecAddPfS_S_i,"ax",@progbits
	.align	128
        .global         _Z6VecAddPfS_S_i
        .type           _Z6VecAddPfS_S_i,@function
        .size           _Z6VecAddPfS_S_i,(.L_x_1 - _Z6VecAddPfS_S_i)
        .other          _Z6VecAddPfS_S_i,@"STO_CUDA_ENTRY STV_DEFAULT"
_Z6VecAddPfS_S_i:
.text._Z6VecAddPfS_S_i:
[----:B------:R-:W-:Y:S01]  /*0000*/  LDC R1, c[0x0][0x37c] ;  /* 0x0000df00ff017b82 */ /* 0x000fe20000000800 */
[----:B------:R-:W0:Y:S01]  /*0010*/  S2R R9, SR_CTAID.X ;  /* 0x0000000000097919 */ /* 0x000e220000002500 */
[----:B------:R-:W0:Y:S01]  /*0020*/  LDCU UR4, c[0x0][0x360] ;  /* 0x00006c00ff0477ac */ /* 0x000e220008000800 */
[----:B------:R-:W0:Y:S01]  /*0030*/  S2R R0, SR_TID.X ;  /* 0x0000000000007919 */ /* 0x000e220000002100 */
[----:B------:R-:W1:Y:S01]  /*0040*/  LDCU UR5, c[0x0][0x398] ;  /* 0x00007300ff0577ac */ /* 0x000e620008000800 */
[----:B0-----:R-:W-:-:S05]  /*0050*/  IMAD R9, R9, UR4, R0 ;  /* 0x0000000409097c24 */ /* 0x001fca000f8e0200 */
[----:B-1----:R-:W-:-:S13]  /*0060*/  ISETP.GE.AND P0, PT, R9, UR5, PT ;  /* 0x0000000509007c0c */ /* 0x002fda000bf06270 */
[----:B------:R-:W-:Y:S05]  /*0070*/  @P0 EXIT ;  /* 0x000000000000094d */ /* 0x000fea0003800000 */
[----:B------:R-:W0:Y:S01]  /*0080*/  LDC.64 R2, c[0x0][0x380] ;  /* 0x0000e000ff027b82 */ /* 0x000e220000000a00 */
[----:B------:R-:W1:Y:S07]  /*0090*/  LDCU.64 UR4, c[0x0][0x358] ;  /* 0x00006b00ff0477ac */ /* 0x000e6e0008000a00 */
[----:B------:R-:W2:Y:S08]  /*00a0*/  LDC.64 R4, c[0x0][0x388] ;  /* 0x0000e200ff047b82 */ /* 0x000eb00000000a00 */
[----:B------:R-:W3:Y:S01]  /*00b0*/  LDC.64 R6, c[0x0][0x390] ;  /* 0x0000e400ff067b82 */ /* 0x000ee20000000a00 */
[----:B0-----:R-:W-:-:S06]  /*00c0*/  IMAD.WIDE R2, R9, 0x4, R2 ;  /* 0x0000000409027825 */ /* 0x001fcc00078e0202 */
[----:B-1----:R-:W4:Y:S01]  /*00d0*/  LDG.E R2, desc[UR4][R2.64] ;  /* 0x0000000402027981 */ /* 0x002f22000c1e1900 */
[----:B--2---:R-:W-:-:S06]  /*00e0*/  IMAD.WIDE R4, R9, 0x4, R4 ;  /* 0x0000000409047825 */ /* 0x004fcc00078e0204 */
[----:B------:R-:W4:Y:S01]  /*00f0*/  LDG.E R5, desc[UR4][R4.64] ;  /* 0x0000000404057981 */ /* 0x000f22000c1e1900 */
[----:B---3--:R-:W-:-:S04]  /*0100*/  IMAD.WIDE R6, R9, 0x4, R6 ;  /* 0x0000000409067825 */ /* 0x008fc800078e0206 */
[----:B----4-:R-:W-:-:S05]  /*0110*/  FADD R9, R2, R5 ;  /* 0x0000000502097221 */ /* 0x010fca0000000000 */
[----:B------:R-:W-:Y:S01]  /*0120*/  STG.E desc[UR4][R6.64], R9 ;  /* 0x0000000906007986 */ /* 0x000fe2000c101904 */
[----:B------:R-:W-:Y:S05]  /*0130*/  EXIT ;  /* 0x000000000000794d */ /* 0x000fea0003800000 */
.L_x_0:
[----:B------:R-:W-:-:S00]  /*0140*/  BRA `(.L_x_0) ;  /* 0xfffffffc00fc7947 */ /* 0x000fc0000383ffff */
[----:B------:R-:W-:-:S00]  /*0150*/  NOP ;  /* 0x0000000000007918 */ /* 0x000fc00000000000 */
        /* <DEDUP_REMOVED lines=10> */
.L_x_1:


//--------------------- .nv.shared.reserved.0     --------------------------
	.section	.nv.shared.reserved.0,"aw",@nobits
	.weak		__nv_reservedSMEM_offset_0_alias
	.size		__nv_reservedSMEM_offset_0_alias, 0, 64
	.other		__nv_reservedSMEM_offset_0_alias,@"STO_CUDA_RESERVED_SHARED STV_DEFAULT"
__nv_reservedSMEM_offset_0_alias:
	.zero		0
	.zero		64


//--------------------- .nv.constant0._Z6VecAddPfS_S_i --------------------------
	.section	.nv.constant0._Z6VecAddPfS_S_i,"a",@progbits
	.sectionflags	@""
	.align	4
.nv.constant0._Z6VecAddPfS_S_i:
	.zero		924


//--------------------- SYMBOLS --------------------------

	.type		.nv.reservedSmem.offset0,@object
	.size		.nv.reservedSmem.offset0,0x4
